















.version 7.8
.target sm_52
.address_size 64










.visible .entry _Z13idamax_kernelPKdPii(
.param .u64 _Z13idamax_kernelPKdPii_param_0,
.param .u64 _Z13idamax_kernelPKdPii_param_1,
.param .u32 _Z13idamax_kernelPKdPii_param_2
)
{
.reg .pred %p<9>;
.reg .b32 %r<34>;
.reg .f64 %fd<12>;
.reg .b64 %rd<9>;


	.shared .align 8 .b8 _ZZ13idamax_kernelPKdPiiE9cache_val[2048];


	.shared .align 4 .b8 _ZZ13idamax_kernelPKdPiiE9cache_idx[1024];


ld.param.u64 %rd2, [_Z13idamax_kernelPKdPii_param_0];
ld.param.u64 %rd3, [_Z13idamax_kernelPKdPii_param_1];
ld.param.u32 %r16, [_Z13idamax_kernelPKdPii_param_2];
mov.u32 %r1, %ntid.x;
mov.u32 %r2, %ctaid.x;
mov.u32 %r3, %tid.x;
mad.lo.s32 %r31, %r2, %r1, %r3;
setp.ge.s32 %p1, %r31, %r16;
mov.u32 %r32, -1;
mov.f64 %fd11, 0dBFF0000000000000;
@%p1 bra $L__BB0_3;


mov.u32 %r19, %nctaid.x;
mul.lo.s32 %r5, %r1, %r19;
cvta.to.global.u64 %rd1, %rd2;


$L__BB0_2:
mul.wide.s32 %rd4, %r31, 8;
add.s64 %rd5, %rd1, %rd4;
ld.global.f64 %fd7, [%rd5];
abs.f64 %fd8, %fd7;
setp.gt.f64 %p2, %fd8, %fd11;
selp.f64 %fd11, %fd8, %fd11, %p2;
selp.b32 %r32, %r31, %r32, %p2;
add.s32 %r31, %r31, %r5;
setp.lt.s32 %p3, %r31, %r16;
@%p3 bra $L__BB0_2;


$L__BB0_3:
shl.b32 %r20, %r3, 3;
mov.u32 %r21, _ZZ13idamax_kernelPKdPiiE9cache_val;
add.s32 %r11, %r21, %r20;
st.shared.f64 [%r11], %fd11;
shl.b32 %r22, %r3, 2;
mov.u32 %r23, _ZZ13idamax_kernelPKdPiiE9cache_idx;
add.s32 %r12, %r23, %r22;
st.shared.u32 [%r12], %r32;
bar.sync 0;
shr.u32 %r33, %r1, 1;
setp.eq.s32 %p4, %r33, 0;
@%p4 bra $L__BB0_9;


$L__BB0_5:
mov.u32 %r14, %r33;
setp.ge.s32 %p5, %r3, %r14;
@%p5 bra $L__BB0_8;


ld.shared.f64 %fd9, [%r11];
shl.b32 %r24, %r14, 3;
add.s32 %r25, %r11, %r24;
ld.shared.f64 %fd4, [%r25];
setp.geu.f64 %p6, %fd9, %fd4;
@%p6 bra $L__BB0_8;


st.shared.f64 [%r11], %fd4;
shl.b32 %r26, %r14, 2;
add.s32 %r27, %r12, %r26;
ld.shared.u32 %r28, [%r27];
st.shared.u32 [%r12], %r28;


$L__BB0_8:
bar.sync 0;
shr.s32 %r33, %r14, 1;
setp.gt.s32 %p7, %r14, 1;
@%p7 bra $L__BB0_5;


$L__BB0_9:
setp.ne.s32 %p8, %r3, 0;
@%p8 bra $L__BB0_11;


ld.shared.u32 %r29, [_ZZ13idamax_kernelPKdPiiE9cache_idx];
cvta.to.global.u64 %rd6, %rd3;
mul.wide.u32 %rd7, %r2, 4;
add.s64 %rd8, %rd6, %rd7;
st.global.u32 [%rd8], %r29;


$L__BB0_11:
ret;


}




// ===== COMPILED SASS (sm_100) =====

	.target	sm_100

	.elftype	@"ET_EXEC"


//--------------------- .note.nv.tkinfo           --------------------------
	.section	.note.nv.tkinfo,"",@"SHT_NOTE"
	.sectionflags	@"SHF_NOTE_NV_TKINFO"
	.tkinfo
        /*0018*/ 	.word	0x00000002
        /*0030*/ 	.string	""
        /*0030*/ 	.string	"ptxas"
        /*0030*/ 	.string	"Cuda compilation tools, release 13.0, V13.0.88"
        /*0030*/ 	.string	"Build cuda_13.0.r13.0/compiler.36424714_0"
        /*0030*/ 	.string	"-arch sm_100 "



//--------------------- .note.nv.cuinfo           --------------------------
	.section	.note.nv.cuinfo,"",@"SHT_NOTE"
	.sectionflags	@"SHF_NOTE_NV_CUINFO"
        /*0018*/ 	.short	0x0002
        /*001a*/ 	.short	0x0034
        /*001c*/ 	.short	0x0082
	.zero		2


//--------------------- .nv.info                  --------------------------
	.section	.nv.info,"",@"SHT_CUDA_INFO"
	.align	4


	//----- nvinfo : EIATTR_REGCOUNT
	.align		4
        /*0000*/ 	.byte	0x04, 0x2f
        /*0002*/ 	.short	(.L_1 - .L_0)
	.align		4
.L_0:
        /*0004*/ 	.word	index@(_Z13idamax_kernelPKdPii)
        /*0008*/ 	.word	0x00000012


	//----- nvinfo : EIATTR_FRAME_SIZE
	.align		4
.L_1:
        /*000c*/ 	.byte	0x04, 0x11
        /*000e*/ 	.short	(.L_3 - .L_2)
	.align		4
.L_2:
        /*0010*/ 	.word	index@(_Z13idamax_kernelPKdPii)
        /*0014*/ 	.word	0x00000000


	//----- nvinfo : EIATTR_MIN_STACK_SIZE
	.align		4
.L_3:
        /*0018*/ 	.byte	0x04, 0x12
        /*001a*/ 	.short	(.L_5 - .L_4)
	.align		4
.L_4:
        /*001c*/ 	.word	index@(_Z13idamax_kernelPKdPii)
        /*0020*/ 	.word	0x00000000
.L_5:


//--------------------- .nv.compat                --------------------------
	.section	.nv.compat,"",@"SHT_CUDA_COMPAT_INFO"
	.align	4
        /*0000*/ 	.byte	0x02, 0x09, 0x00, 0x00, 0x02, 0x02, 0x01, 0x00, 0x02, 0x05, 0x05, 0x00, 0x03, 0x07, 0x01, 0x01
        /*0010*/ 	.byte	0x02, 0x03, 0x00, 0x00, 0x02, 0x06, 0x01, 0x00, 0x04, 0x0b, 0x08, 0x00, 0x01, 0x00, 0x00, 0x00
        /*0020*/ 	.byte	0x00, 0x00, 0x00, 0x00


//--------------------- .nv.info._Z13idamax_kernelPKdPii --------------------------
	.section	.nv.info._Z13idamax_kernelPKdPii,"",@"SHT_CUDA_INFO"
	.sectionflags	@""
	.align	4


	//----- nvinfo : EIATTR_CUDA_API_VERSION
	.align		4
        /*0000*/ 	.byte	0x04, 0x37
        /*0002*/ 	.short	(.L_7 - .L_6)
.L_6:
        /*0004*/ 	.word	0x00000082


	//----- nvinfo : EIATTR_KPARAM_INFO
	.align		4
.L_7:
        /*0008*/ 	.byte	0x04, 0x17
        /*000a*/ 	.short	(.L_9 - .L_8)
.L_8:
        /*000c*/ 	.word	0x00000000
        /*0010*/ 	.short	0x0002
        /*0012*/ 	.short	0x0010
        /*0014*/ 	.byte	0x00, 0xf0, 0x11, 0x00


	//----- nvinfo : EIATTR_KPARAM_INFO
	.align		4
.L_9:
        /*0018*/ 	.byte	0x04, 0x17
        /*001a*/ 	.short	(.L_11 - .L_10)
.L_10:
        /*001c*/ 	.word	0x00000000
        /*0020*/ 	.short	0x0001
        /*0022*/ 	.short	0x0008
        /*0024*/ 	.byte	0x00, 0xf0, 0x21, 0x00


	//----- nvinfo : EIATTR_KPARAM_INFO
	.align		4
.L_11:
        /*0028*/ 	.byte	0x04, 0x17
        /*002a*/ 	.short	(.L_13 - .L_12)
.L_12:
        /*002c*/ 	.word	0x00000000
        /*0030*/ 	.short	0x0000
        /*0032*/ 	.short	0x0000
        /*0034*/ 	.byte	0x00, 0xf0, 0x21, 0x00


	//----- nvinfo : EIATTR_SPARSE_MMA_MASK
	.align		4
.L_13:
        /*0038*/ 	.byte	0x03, 0x50
        /*003a*/ 	.short	0x0000


	//----- nvinfo : EIATTR_MAXREG_COUNT
	.align		4
        /*003c*/ 	.byte	0x03, 0x1b
        /*003e*/ 	.short	0x00ff


	//----- nvinfo : EIATTR_NUM_BARRIERS
	.align		4
        /*0040*/ 	.byte	0x02, 0x4c
        /*0042*/ 	.byte	0x01
	.zero		1


	//----- nvinfo : EIATTR_MERCURY_ISA_VERSION
	.align		4
        /*0044*/ 	.byte	0x03, 0x5f
        /*0046*/ 	.short	0x0101


	//----- nvinfo : EIATTR_VRC_CTA_INIT_COUNT
	.align		4
        /*0048*/ 	.byte	0x02, 0x4a
	.zero		1
	.zero		1


	//----- nvinfo : EIATTR_EXIT_INSTR_OFFSETS
	.align		4
        /*004c*/ 	.byte	0x04, 0x1c
        /*004e*/ 	.short	(.L_15 - .L_14)


	//   ....[0]....
.L_14:
        /*0050*/ 	.word	0x000003a0


	//   ....[1]....
        /*0054*/ 	.word	0x00000420


	//----- nvinfo : EIATTR_CRS_STACK_SIZE
	.align		4
.L_15:
        /*0058*/ 	.byte	0x04, 0x1e
        /*005a*/ 	.short	(.L_17 - .L_16)
.L_16:
        /*005c*/ 	.word	0x00000000


	//----- nvinfo : EIATTR_CBANK_PARAM_SIZE
	.align		4
.L_17:
        /*0060*/ 	.byte	0x03, 0x19
        /*0062*/ 	.short	0x0014


	//----- nvinfo : EIATTR_PARAM_CBANK
	.align		4
        /*0064*/ 	.byte	0x04, 0x0a
        /*0066*/ 	.short	(.L_19 - .L_18)
	.align		4
.L_18:
        /*0068*/ 	.word	index@(.nv.constant0._Z13idamax_kernelPKdPii)
        /*006c*/ 	.short	0x0380
        /*006e*/ 	.short	0x0014


	//----- nvinfo : EIATTR_SW_WAR
	.align		4
.L_19:
        /*0070*/ 	.byte	0x04, 0x36
        /*0072*/ 	.short	(.L_21 - .L_20)
.L_20:
        /*0074*/ 	.word	0x00000008
.L_21:


//--------------------- .nv.callgraph             --------------------------
	.section	.nv.callgraph,"",@"SHT_CUDA_CALLGRAPH"
	.align	4
	.sectionentsize	8
	.align		4
        /*0000*/ 	.word	0x00000000
	.align		4
        /*0004*/ 	.word	0xffffffff
	.align		4
        /*0008*/ 	.word	0x00000000
	.align		4
        /*000c*/ 	.word	0xfffffffe
	.align		4
        /*0010*/ 	.word	0x00000000
	.align		4
        /*0014*/ 	.word	0xfffffffd
	.align		4
        /*0018*/ 	.word	0x00000000
	.align		4
        /*001c*/ 	.word	0xfffffffc


//--------------------- .text._Z13idamax_kernelPKdPii --------------------------
	.section	.text._Z13idamax_kernelPKdPii,"ax",@progbits
	.align	128
        .global         _Z13idamax_kernelPKdPii
        .type           _Z13idamax_kernelPKdPii,@function
        .size           _Z13idamax_kernelPKdPii,(.L_x_8 - _Z13idamax_kernelPKdPii)
        .other          _Z13idamax_kernelPKdPii,@"STO_CUDA_ENTRY STV_DEFAULT"
_Z13idamax_kernelPKdPii:
.text._Z13idamax_kernelPKdPii:
[----:B------:R-:W-:Y:S01]  /*0000*/  LDC R1, c[0x0][0x37c] ;  /* 0x0000df00ff017b82 */ /* 0x000fe20000000800 */
[----:B------:R-:W0:Y:S01]  /*0010*/  S2R R0, SR_CTAID.X ;  /* 0x0000000000007919 */ /* 0x000e220000002500 */
[----:B------:R-:W0:Y:S01]  /*0020*/  LDCU UR7, c[0x0][0x360] ;  /* 0x00006c00ff0777ac */ /* 0x000e220008000800 */
[----:B------:R-:W-:Y:S01]  /*0030*/  BSSY.RECONVERGENT B0, `(.L_x_0) ;  /* 0x0000017000007945 */ /* 0x000fe20003800200 */
[----:B------:R-:W-:Y:S01]  /*0040*/  IMAD.MOV.U32 R13, RZ, RZ, -0x1 ;  /* 0xffffffffff0d7424 */ /* 0x000fe200078e00ff */
[----:B------:R-:W0:Y:S01]  /*0050*/  S2R R5, SR_TID.X ;  /* 0x0000000000057919 */ /* 0x000e220000002100 */
[----:B------:R-:W1:Y:S01]  /*0060*/  LDCU UR4, c[0x0][0x390] ;  /* 0x00007200ff0477ac */ /* 0x000e620008000800 */
[----:B------:R-:W-:Y:S02]  /*0070*/  IMAD.MOV.U32 R2, RZ, RZ, 0x0 ;  /* 0x00000000ff027424 */ /* 0x000fe400078e00ff */
[----:B------:R-:W-:Y:S01]  /*0080*/  IMAD.MOV.U32 R3, RZ, RZ, -0x40100000 ;  /* 0xbff00000ff037424 */ /* 0x000fe200078e00ff */
[----:B------:R-:W2:Y:S01]  /*0090*/  LDCU.64 UR8, c[0x0][0x358] ;  /* 0x00006b00ff0877ac */ /* 0x000ea20008000a00 */
[----:B0-----:R-:W-:-:S05]  /*00a0*/  IMAD R4, R0, UR7, R5 ;  /* 0x0000000700047c24 */ /* 0x001fca000f8e0205 */
[----:B-1----:R-:W-:-:S13]  /*00b0*/  ISETP.GE.AND P0, PT, R4, UR4, PT ;  /* 0x0000000404007c0c */ /* 0x002fda000bf06270 */
[----:B--2---:R-:W-:Y:S05]  /*00c0*/  @P0 BRA `(.L_x_1) ;  /* 0x0000000000340947 */ /* 0x004fea0003800000 */
[----:B------:R-:W0:Y:S08]  /*00d0*/  LDC R15, c[0x0][0x370] ;  /* 0x0000dc00ff0f7b82 */ /* 0x000e300000000800 */
[----:B------:R-:W1:Y:S01]  /*00e0*/  LDC.64 R8, c[0x0][0x380] ;  /* 0x0000e000ff087b82 */ /* 0x000e620000000a00 */
[----:B0-----:R-:W-:-:S07]  /*00f0*/  IMAD R15, R15, UR7, RZ ;  /* 0x000000070f0f7c24 */ /* 0x001fce000f8e02ff */
.L_x_2:
[----:B-1----:R-:W-:-:S06]  /*0100*/  IMAD.WIDE R6, R4, 0x8, R8 ;  /* 0x0000000804067825 */ /* 0x002fcc00078e0208 */
[----:B------:R-:W2:Y:S02]  /*0110*/  LDG.E.64 R6, desc[UR8][R6.64] ;  /* 0x0000000806067981 */ /* 0x000ea4000c1e1b00 */
[----:B--2---:R-:W-:Y:S02]  /*0120*/  DSETP.GT.AND P0, PT, |R6|, R2, PT ;  /* 0x000000020600722a */ /* 0x004fe40003f04200 */
[----:B------:R-:W-:-:S04]  /*0130*/  DADD R10, -RZ, |R6| ;  /* 0x00000000ff0a7229 */ /* 0x000fc80000000506 */
[----:B------:R-:W-:Y:S01]  /*0140*/  SEL R13, R4, R13, P0 ;  /* 0x0000000d040d7207 */ /* 0x000fe20000000000 */
[----:B------:R-:W-:-:S05]  /*0150*/  IMAD.IADD R4, R15, 0x1, R4 ;  /* 0x000000010f047824 */ /* 0x000fca00078e0204 */
[----:B------:R-:W-:Y:S02]  /*0160*/  ISETP.GE.AND P1, PT, R4, UR4, PT ;  /* 0x0000000404007c0c */ /* 0x000fe4000bf26270 */
[----:B------:R-:W-:Y:S02]  /*0170*/  FSEL R2, R10, R2, P0 ;  /* 0x000000020a027208 */ /* 0x000fe40000000000 */
[----:B------:R-:W-:-:S09]  /*0180*/  FSEL R3, R11, R3, P0 ;  /* 0x000000030b037208 */ /* 0x000fd20000000000 */
[----:B------:R-:W-:Y:S05]  /*0190*/  @!P1 BRA `(.L_x_2) ;  /* 0xfffffffc00d89947 */ /* 0x000fea000383ffff */
.L_x_1:
[----:B------:R-:W-:Y:S05]  /*01a0*/  BSYNC.RECONVERGENT B0 ;  /* 0x0000000000007941 */ /* 0x000fea0003800200 */
.L_x_0:
[----:B------:R-:W0:Y:S01]  /*01b0*/  S2UR UR6, SR_CgaCtaId ;  /* 0x00000000000679c3 */ /* 0x000e220000008800 */
[----:B------:R-:W-:Y:S02]  /*01c0*/  UMOV UR4, 0x400 ;  /* 0x0000040000047882 */ /* 0x000fe40000000000 */
[----:B------:R-:W-:Y:S02]  /*01d0*/  UIADD3 UR5, UPT, UPT, UR4, 0x800, URZ ;  /* 0x0000080004057890 */ /* 0x000fe4000fffe0ff */
[----:B0-----:R-:W-:Y:S02]  /*01e0*/  ULEA UR4, UR6, UR4, 0x18 ;  /* 0x0000000406047291 */ /* 0x001fe4000f8ec0ff */
[----:B------:R-:W-:-:S04]  /*01f0*/  ULEA UR5, UR6, UR5, 0x18 ;  /* 0x0000000506057291 */ /* 0x000fc8000f8ec0ff */
[C---:B------:R-:W-:Y:S01]  /*0200*/  LEA R9, R5.reuse, UR4, 0x3 ;  /* 0x0000000405097c11 */ /* 0x040fe2000f8e18ff */
[----:B------:R-:W-:Y:S01]  /*0210*/  USHF.R.U32.HI UR4, URZ, 0x1, UR7 ;  /* 0x00000001ff047899 */ /* 0x000fe20008011607 */
[----:B------:R-:W-:-:S03]  /*0220*/  LEA R4, R5, UR5, 0x2 ;  /* 0x0000000505047c11 */ /* 0x000fc6000f8e10ff */
[----:B------:R0:W-:Y:S01]  /*0230*/  STS.64 [R9], R2 ;  /* 0x0000000209007388 */ /* 0x0001e20000000a00 */
[----:B------:R-:W-:-:S03]  /*0240*/  UISETP.NE.AND UP0, UPT, UR4, URZ, UPT ;  /* 0x000000ff0400728c */ /* 0x000fc6000bf05270 */
[----:B------:R0:W-:Y:S01]  /*0250*/  STS [R4], R13 ;  /* 0x0000000d04007388 */ /* 0x0001e20000000800 */
[----:B------:R-:W-:Y:S06]  /*0260*/  BAR.SYNC.DEFER_BLOCKING 0x0 ;  /* 0x0000000000007b1d */ /* 0x000fec0000010000 */
[----:B------:R-:W-:Y:S05]  /*0270*/  BRA.U !UP0, `(.L_x_3) ;  /* 0x0000000108447547 */ /* 0x000fea000b800000 */
[----:B------:R-:W-:-:S07]  /*0280*/  IMAD.U32 R8, RZ, RZ, UR4 ;  /* 0x00000004ff087e24 */ /* 0x000fce000f8e00ff */
.L_x_6:
[----:B------:R-:W-:Y:S01]  /*0290*/  ISETP.GE.AND P0, PT, R5, R8, PT ;  /* 0x000000080500720c */ /* 0x000fe20003f06270 */
[----:B------:R-:W-:-:S12]  /*02a0*/  BSSY.RECONVERGENT B0, `(.L_x_4) ;  /* 0x000000a000007945 */ /* 0x000fd80003800200 */
[----:B-1----:R-:W-:Y:S05]  /*02b0*/  @P0 BRA `(.L_x_5) ;  /* 0x0000000000200947 */ /* 0x002fea0003800000 */
[----:B------:R-:W-:Y:S01]  /*02c0*/  IMAD R6, R8, 0x8, R9 ;  /* 0x0000000808067824 */ /* 0x000fe200078e0209 */
[----:B0-----:R-:W-:Y:S05]  /*02d0*/  LDS.64 R2, [R9] ;  /* 0x0000000009027984 */ /* 0x001fea0000000a00 */
[----:B------:R-:W0:Y:S02]  /*02e0*/  LDS.64 R6, [R6] ;  /* 0x0000000006067984 */ /* 0x000e240000000a00 */
[----:B0-----:R-:W-:-:S14]  /*02f0*/  DSETP.GEU.AND P0, PT, R2, R6, PT ;  /* 0x000000060200722a */ /* 0x001fdc0003f0e000 */
[----:B------:R-:W-:Y:S01]  /*0300*/  @!P0 IMAD R2, R8, 0x4, R4 ;  /* 0x0000000408028824 */ /* 0x000fe200078e0204 */
[----:B------:R-:W-:Y:S04]  /*0310*/  @!P0 STS.64 [R9], R6 ;  /* 0x0000000609008388 */ /* 0x000fe80000000a00 */
[----:B------:R-:W0:Y:S04]  /*0320*/  @!P0 LDS R3, [R2] ;  /* 0x0000000002038984 */ /* 0x000e280000000800 */
[----:B0-----:R1:W-:Y:S02]  /*0330*/  @!P0 STS [R4], R3 ;  /* 0x0000000304008388 */ /* 0x0013e40000000800 */
.L_x_5:
[----:B------:R-:W-:Y:S05]  /*0340*/  BSYNC.RECONVERGENT B0 ;  /* 0x0000000000007941 */ /* 0x000fea0003800200 */
.L_x_4:
[----:B------:R-:W-:Y:S01]  /*0350*/  BAR.SYNC.DEFER_BLOCKING 0x0 ;  /* 0x0000000000007b1d */ /* 0x000fe20000010000 */
[----:B------:R-:W-:Y:S02]  /*0360*/  ISETP.GT.AND P0, PT, R8, 0x1, PT ;  /* 0x000000010800780c */ /* 0x000fe40003f04270 */
[----:B------:R-:W-:-:S11]  /*0370*/  SHF.R.S32.HI R8, RZ, 0x1, R8 ;  /* 0x00000001ff087819 */ /* 0x000fd60000011408 */
[----:B------:R-:W-:Y:S05]  /*0380*/  @P0 BRA `(.L_x_6) ;  /* 0xfffffffc00c00947 */ /* 0x000fea000383ffff */
.L_x_3:
[----:B------:R-:W-:-:S13]  /*0390*/  ISETP.NE.AND P0, PT, R5, RZ, PT ;  /* 0x000000ff0500720c */ /* 0x000fda0003f05270 */
[----:B------:R-:W-:Y:S05]  /*03a0*/  @P0 EXIT ;  /* 0x000000000000094d */ /* 0x000fea0003800000 */
[----:B------:R-:W2:Y:S01]  /*03b0*/  S2UR UR5, SR_CgaCtaId ;  /* 0x00000000000579c3 */ /* 0x000ea20000008800 */
[----:B------:R-:W-:-:S07]  /*03c0*/  UMOV UR4, 0x400 ;  /* 0x0000040000047882 */ /* 0x000fce0000000000 */
[----:B01----:R-:W0:Y:S01]  /*03d0*/  LDC.64 R2, c[0x0][0x388] ;  /* 0x0000e200ff027b82 */ /* 0x003e220000000a00 */
[----:B--2---:R-:W-:Y:S01]  /*03e0*/  ULEA UR4, UR5, UR4, 0x18 ;  /* 0x0000000405047291 */ /* 0x004fe2000f8ec0ff */
[----:B0-----:R-:W-:-:S08]  /*03f0*/  IMAD.WIDE.U32 R2, R0, 0x4, R2 ;  /* 0x0000000400027825 */ /* 0x001fd000078e0002 */
[----:B------:R-:W0:Y:S04]  /*0400*/  LDS R5, [UR4+0x800] ;  /* 0x00080004ff057984 */ /* 0x000e280008000800 */
[----:B0-----:R-:W-:Y:S01]  /*0410*/  STG.E desc[UR8][R2.64], R5 ;  /* 0x0000000502007986 */ /* 0x001fe2000c101908 */
[----:B------:R-:W-:Y:S05]  /*0420*/  EXIT ;  /* 0x000000000000794d */ /* 0x000fea0003800000 */
.L_x_7:
[----:B------:R-:W-:-:S00]  /*0430*/  BRA `(.L_x_7) ;  /* 0xfffffffc00fc7947 */ /* 0x000fc0000383ffff */
[----:B------:R-:W-:-:S00]  /*0440*/  NOP ;  /* 0x0000000000007918 */ /* 0x000fc00000000000 */
        /* <DEDUP_REMOVED lines=11> */
.L_x_8:


//--------------------- .nv.shared._Z13idamax_kernelPKdPii --------------------------
	.section	.nv.shared._Z13idamax_kernelPKdPii,"aw",@nobits
	.sectionflags	@""
	.align	8
.nv.shared._Z13idamax_kernelPKdPii:
	.zero		4096


//--------------------- .nv.shared.reserved.0     --------------------------
	.section	.nv.shared.reserved.0,"aw",@nobits
	.weak		__nv_reservedSMEM_offset_0_alias
	.size		__nv_reservedSMEM_offset_0_alias, 0, 64
	.other		__nv_reservedSMEM_offset_0_alias,@"STO_CUDA_RESERVED_SHARED STV_DEFAULT"
__nv_reservedSMEM_offset_0_alias:
	.zero		0
	.zero		64


//--------------------- .nv.constant0._Z13idamax_kernelPKdPii --------------------------
	.section	.nv.constant0._Z13idamax_kernelPKdPii,"a",@progbits
	.sectionflags	@""
	.align	4
.nv.constant0._Z13idamax_kernelPKdPii:
	.zero		916


//--------------------- SYMBOLS --------------------------

	.type		.nv.reservedSmem.offset0,@object
	.size		.nv.reservedSmem.offset0,0x4
	.type		.nv.reservedSmem.cap,@object
	.size		.nv.reservedSmem.cap,0x4
